//
// Generated by NVIDIA NVVM Compiler
//
// Compiler Build ID: CL-36424714
// Cuda compilation tools, release 13.0, V13.0.88
// Based on NVVM 20.0.0
//

.version 9.0
.target sm_100
.address_size 64

	// .globl	_Z10VecConvertPsP6float2i

.visible .entry _Z10VecConvertPsP6float2i(
	.param .u64 .ptr .align 1 _Z10VecConvertPsP6float2i_param_0,
	.param .u64 .ptr .align 1 _Z10VecConvertPsP6float2i_param_1,
	.param .u32 _Z10VecConvertPsP6float2i_param_2
)
{
	.reg .pred 	%p<2>;
	.reg .b32 	%r<11>;
	.reg .b32 	%f<5>;
	.reg .b64 	%rd<9>;

	ld.param.u64 	%rd1, [_Z10VecConvertPsP6float2i_param_0];
	ld.param.u64 	%rd2, [_Z10VecConvertPsP6float2i_param_1];
	ld.param.u32 	%r2, [_Z10VecConvertPsP6float2i_param_2];
	mov.u32 	%r3, %ctaid.x;
	mov.u32 	%r4, %ntid.x;
	mov.u32 	%r5, %tid.x;
	mad.lo.s32 	%r1, %r3, %r4, %r5;
	setp.ge.s32 	%p1, %r1, %r2;
	@%p1 bra 	$L__BB0_2;
	cvta.to.global.u64 	%rd3, %rd1;
	cvta.to.global.u64 	%rd4, %rd2;
	mul.wide.s32 	%rd5, %r1, 2;
	add.s64 	%rd6, %rd3, %rd5;
	ld.global.s16 	%r6, [%rd6];
	cvt.rn.f32.u32 	%f1, %r6;
	div.rn.f32 	%f2, %f1, 0f46FFFE00;
	shr.u32 	%r7, %r1, 31;
	add.s32 	%r8, %r1, %r7;
	shr.s32 	%r9, %r8, 1;
	mul.wide.s32 	%rd7, %r9, 8;
	add.s64 	%rd8, %rd4, %rd7;
	st.global.f32 	[%rd8], %f2;
	ld.global.s16 	%r10, [%rd6+2];
	cvt.rn.f32.u32 	%f3, %r10;
	div.rn.f32 	%f4, %f3, 0f46FFFE00;
	st.global.f32 	[%rd8+4], %f4;
$L__BB0_2:
	ret;

}


// ===== COMPILED SASS (sm_100) =====

	.target	sm_100

	.elftype	@"ET_EXEC"


//--------------------- .note.nv.tkinfo           --------------------------
	.section	.note.nv.tkinfo,"",@"SHT_NOTE"
	.sectionflags	@"SHF_NOTE_NV_TKINFO"
	.tkinfo
        /*0018*/ 	.word	0x00000002
        /*0030*/ 	.string	""
        /*0030*/ 	.string	"ptxas"
        /*0030*/ 	.string	"Cuda compilation tools, release 13.0, V13.0.88"
        /*0030*/ 	.string	"Build cuda_13.0.r13.0/compiler.36424714_0"
        /*0030*/ 	.string	"-arch sm_100 -m 64 "



//--------------------- .note.nv.cuinfo           --------------------------
	.section	.note.nv.cuinfo,"",@"SHT_NOTE"
	.sectionflags	@"SHF_NOTE_NV_CUINFO"
        /*0018*/ 	.short	0x0002
        /*001a*/ 	.short	0x0064
        /*001c*/ 	.short	0x0082
	.zero		2


//--------------------- .nv.info                  --------------------------
	.section	.nv.info,"",@"SHT_CUDA_INFO"
	.align	4


	//----- nvinfo : EIATTR_REGCOUNT
	.align		4
        /*0000*/ 	.byte	0x04, 0x2f
        /*0002*/ 	.short	(.L_1 - .L_0)
	.align		4
.L_0:
        /*0004*/ 	.word	index@(_Z10VecConvertPsP6float2i)
        /*0008*/ 	.word	0x00000013


	//----- nvinfo : EIATTR_FRAME_SIZE
	.align		4
.L_1:
        /*000c*/ 	.byte	0x04, 0x11
        /*000e*/ 	.short	(.L_3 - .L_2)
	.align		4
.L_2:
        /*0010*/ 	.word	index@($__internal_0_$__cuda_sm3x_div_rn_noftz_f32_slowpath)
        /*0014*/ 	.word	0x00000000


	//----- nvinfo : EIATTR_FRAME_SIZE
	.align		4
.L_3:
        /*0018*/ 	.byte	0x04, 0x11
        /*001a*/ 	.short	(.L_5 - .L_4)
	.align		4
.L_4:
        /*001c*/ 	.word	index@(_Z10VecConvertPsP6float2i)
        /*0020*/ 	.word	0x00000000


	//----- nvinfo : EIATTR_MIN_STACK_SIZE
	.align		4
.L_5:
        /*0024*/ 	.byte	0x04, 0x12
        /*0026*/ 	.short	(.L_7 - .L_6)
	.align		4
.L_6:
        /*0028*/ 	.word	index@(_Z10VecConvertPsP6float2i)
        /*002c*/ 	.word	0x00000000
.L_7:


//--------------------- .nv.compat                --------------------------
	.section	.nv.compat,"",@"SHT_CUDA_COMPAT_INFO"
	.align	4
        /*0000*/ 	.byte	0x02, 0x09, 0x00, 0x00, 0x02, 0x02, 0x01, 0x00, 0x02, 0x05, 0x05, 0x00, 0x03, 0x07, 0x01, 0x01
        /*0010*/ 	.byte	0x02, 0x03, 0x00, 0x00, 0x02, 0x06, 0x01, 0x00, 0x04, 0x0b, 0x08, 0x00, 0x01, 0x00, 0x00, 0x00
        /*0020*/ 	.byte	0x00, 0x00, 0x00, 0x00


//--------------------- .nv.info._Z10VecConvertPsP6float2i --------------------------
	.section	.nv.info._Z10VecConvertPsP6float2i,"",@"SHT_CUDA_INFO"
	.sectionflags	@""
	.align	4


	//----- nvinfo : EIATTR_CUDA_API_VERSION
	.align		4
        /*0000*/ 	.byte	0x04, 0x37
        /*0002*/ 	.short	(.L_9 - .L_8)
.L_8:
        /*0004*/ 	.word	0x00000082


	//----- nvinfo : EIATTR_KPARAM_INFO
	.align		4
.L_9:
        /*0008*/ 	.byte	0x04, 0x17
        /*000a*/ 	.short	(.L_11 - .L_10)
.L_10:
        /*000c*/ 	.word	0x00000000
        /*0010*/ 	.short	0x0002
        /*0012*/ 	.short	0x0010
        /*0014*/ 	.byte	0x00, 0xf0, 0x11, 0x00


	//----- nvinfo : EIATTR_KPARAM_INFO
	.align		4
.L_11:
        /*0018*/ 	.byte	0x04, 0x17
        /*001a*/ 	.short	(.L_13 - .L_12)
.L_12:
        /*001c*/ 	.word	0x00000000
        /*0020*/ 	.short	0x0001
        /*0022*/ 	.short	0x0008
        /*0024*/ 	.byte	0x00, 0xf5, 0x21, 0x00


	//----- nvinfo : EIATTR_KPARAM_INFO
	.align		4
.L_13:
        /*0028*/ 	.byte	0x04, 0x17
        /*002a*/ 	.short	(.L_15 - .L_14)
.L_14:
        /*002c*/ 	.word	0x00000000
        /*0030*/ 	.short	0x0000
        /*0032*/ 	.short	0x0000
        /*0034*/ 	.byte	0x00, 0xf5, 0x21, 0x00


	//----- nvinfo : EIATTR_SPARSE_MMA_MASK
	.align		4
.L_15:
        /*0038*/ 	.byte	0x03, 0x50
        /*003a*/ 	.short	0x0000


	//----- nvinfo : EIATTR_MAXREG_COUNT
	.align		4
        /*003c*/ 	.byte	0x03, 0x1b
        /*003e*/ 	.short	0x00ff


	//----- nvinfo : EIATTR_MERCURY_ISA_VERSION
	.align		4
        /*0040*/ 	.byte	0x03, 0x5f
        /*0042*/ 	.short	0x0101


	//----- nvinfo : EIATTR_VRC_CTA_INIT_COUNT
	.align		4
        /*0044*/ 	.byte	0x02, 0x4a
	.zero		1
	.zero		1


	//----- nvinfo : EIATTR_EXIT_INSTR_OFFSETS
	.align		4
        /*0048*/ 	.byte	0x04, 0x1c
        /*004a*/ 	.short	(.L_17 - .L_16)


	//   ....[0]....
.L_16:
        /*004c*/ 	.word	0x00000070


	//   ....[1]....
        /*0050*/ 	.word	0x00000320


	//----- nvinfo : EIATTR_CRS_STACK_SIZE
	.align		4
.L_17:
        /*0054*/ 	.byte	0x04, 0x1e
        /*0056*/ 	.short	(.L_19 - .L_18)
.L_18:
        /*0058*/ 	.word	0x00000000


	//----- nvinfo : EIATTR_CBANK_PARAM_SIZE
	.align		4
.L_19:
        /*005c*/ 	.byte	0x03, 0x19
        /*005e*/ 	.short	0x0014


	//----- nvinfo : EIATTR_PARAM_CBANK
	.align		4
        /*0060*/ 	.byte	0x04, 0x0a
        /*0062*/ 	.short	(.L_21 - .L_20)
	.align		4
.L_20:
        /*0064*/ 	.word	index@(.nv.constant0._Z10VecConvertPsP6float2i)
        /*0068*/ 	.short	0x0380
        /*006a*/ 	.short	0x0014


	//----- nvinfo : EIATTR_SW_WAR
	.align		4
.L_21:
        /*006c*/ 	.byte	0x04, 0x36
        /*006e*/ 	.short	(.L_23 - .L_22)
.L_22:
        /*0070*/ 	.word	0x00000008
.L_23:


//--------------------- .nv.callgraph             --------------------------
	.section	.nv.callgraph,"",@"SHT_CUDA_CALLGRAPH"
	.align	4
	.sectionentsize	8
	.align		4
        /*0000*/ 	.word	0x00000000
	.align		4
        /*0004*/ 	.word	0xffffffff
	.align		4
        /*0008*/ 	.word	0x00000000
	.align		4
        /*000c*/ 	.word	0xfffffffe
	.align		4
        /*0010*/ 	.word	0x00000000
	.align		4
        /*0014*/ 	.word	0xfffffffd
	.align		4
        /*0018*/ 	.word	0x00000000
	.align		4
        /*001c*/ 	.word	0xfffffffc


//--------------------- .text._Z10VecConvertPsP6float2i --------------------------
	.section	.text._Z10VecConvertPsP6float2i,"ax",@progbits
	.align	128
        .global         _Z10VecConvertPsP6float2i
        .type           _Z10VecConvertPsP6float2i,@function
        .size           _Z10VecConvertPsP6float2i,(.L_x_16 - _Z10VecConvertPsP6float2i)
        .other          _Z10VecConvertPsP6float2i,@"STO_CUDA_ENTRY STV_DEFAULT"
_Z10VecConvertPsP6float2i:
.text._Z10VecConvertPsP6float2i:
[----:B------:R-:W-:Y:S01]  /*0000*/  LDC R1, c[0x0][0x37c] ;  /* 0x0000df00ff017b82 */ /* 0x000fe20000000800 */
[----:B------:R-:W0:Y:S07]  /*0010*/  S2R R3, SR_TID.X ;  /* 0x0000000000037919 */ /* 0x000e2e0000002100 */
[----:B------:R-:W0:Y:S01]  /*0020*/  S2UR UR4, SR_CTAID.X ;  /* 0x00000000000479c3 */ /* 0x000e220000002500 */
[----:B------:R-:W1:Y:S07]  /*0030*/  LDCU UR5, c[0x0][0x390] ;  /* 0x00007200ff0577ac */ /* 0x000e6e0008000800 */
[----:B------:R-:W0:Y:S02]  /*0040*/  LDC R6, c[0x0][0x360] ;  /* 0x0000d800ff067b82 */ /* 0x000e240000000800 */
[----:B0-----:R-:W-:-:S05]  /*0050*/  IMAD R6, R6, UR4, R3 ;  /* 0x0000000406067c24 */ /* 0x001fca000f8e0203 */
[----:B-1----:R-:W-:-:S13]  /*0060*/  ISETP.GE.AND P0, PT, R6, UR5, PT ;  /* 0x0000000506007c0c */ /* 0x002fda000bf06270 */
[----:B------:R-:W-:Y:S05]  /*0070*/  @P0 EXIT ;  /* 0x000000000000094d */ /* 0x000fea0003800000 */
[----:B------:R-:W0:Y:S01]  /*0080*/  LDC.64 R4, c[0x0][0x380] ;  /* 0x0000e000ff047b82 */ /* 0x000e220000000a00 */
[----:B------:R-:W1:Y:S01]  /*0090*/  LDCU.64 UR4, c[0x0][0x358] ;  /* 0x00006b00ff0477ac */ /* 0x000e620008000a00 */
[----:B0-----:R-:W-:-:S05]  /*00a0*/  IMAD.WIDE R4, R6, 0x2, R4 ;  /* 0x0000000206047825 */ /* 0x001fca00078e0204 */
[----:B-1----:R-:W2:Y:S01]  /*00b0*/  LDG.E.S16 R0, desc[UR4][R4.64] ;  /* 0x0000000404007981 */ /* 0x002ea2000c1e1700 */
[----:B------:R-:W-:Y:S01]  /*00c0*/  IMAD.MOV.U32 R7, RZ, RZ, 0x38000100 ;  /* 0x38000100ff077424 */ /* 0x000fe200078e00ff */
[----:B------:R-:W-:Y:S01]  /*00d0*/  BSSY.RECONVERGENT B0, `(.L_x_0) ;  /* 0x000000e000007945 */ /* 0x000fe20003800200 */
[----:B------:R-:W-:-:S04]  /*00e0*/  IMAD.MOV.U32 R2, RZ, RZ, 0x46fffe00 ;  /* 0x46fffe00ff027424 */ /* 0x000fc800078e00ff */
[----:B------:R-:W-:-:S04]  /*00f0*/  FFMA R3, R7, -R2, 1 ;  /* 0x3f80000007037423 */ /* 0x000fc80000000802 */
[----:B------:R-:W-:Y:S01]  /*0100*/  FFMA R3, R3, R7, 3.0518509447574615479e-05 ;  /* 0x3800010003037423 */ /* 0x000fe20000000007 */
[----:B--2---:R-:W-:-:S04]  /*0110*/  I2FP.F32.U32 R0, R0 ;  /* 0x0000000000007245 */ /* 0x004fc80000201000 */
[----:B------:R-:W0:Y:S01]  /*0120*/  FCHK P0, R0, 32767 ;  /* 0x46fffe0000007902 */ /* 0x000e220000000000 */
[----:B------:R-:W-:-:S04]  /*0130*/  FFMA R7, R0, R3, RZ ;  /* 0x0000000300077223 */ /* 0x000fc800000000ff */
[----:B------:R-:W-:-:S04]  /*0140*/  FFMA R8, R7, -32767, R0 ;  /* 0xc6fffe0007087823 */ /* 0x000fc80000000000 */
[----:B------:R-:W-:Y:S01]  /*0150*/  FFMA R3, R3, R8, R7 ;  /* 0x0000000803037223 */ /* 0x000fe20000000007 */
[----:B0-----:R-:W-:Y:S06]  /*0160*/  @!P0 BRA `(.L_x_1) ;  /* 0x0000000000108947 */ /* 0x001fec0003800000 */
[----:B------:R-:W-:Y:S01]  /*0170*/  IMAD.MOV.U32 R3, RZ, RZ, R0 ;  /* 0x000000ffff037224 */ /* 0x000fe200078e0000 */
[----:B------:R-:W-:-:S07]  /*0180*/  MOV R8, 0x1a0 ;  /* 0x000001a000087802 */ /* 0x000fce0000000f00 */
[----:B------:R-:W-:Y:S05]  /*0190*/  CALL.REL.NOINC `($__internal_0_$__cuda_sm3x_div_rn_noftz_f32_slowpath) ;  /* 0x0000000000647944 */ /* 0x000fea0003c00000 */
[----:B------:R-:W-:-:S07]  /*01a0*/  IMAD.MOV.U32 R3, RZ, RZ, R0 ;  /* 0x000000ffff037224 */ /* 0x000fce00078e0000 */
.L_x_1:
[----:B------:R-:W-:Y:S05]  /*01b0*/  BSYNC.RECONVERGENT B0 ;  /* 0x0000000000007941 */ /* 0x000fea0003800200 */
.L_x_0:
[----:B------:R-:W0:Y:S01]  /*01c0*/  LDC.64 R8, c[0x0][0x388] ;  /* 0x0000e200ff087b82 */ /* 0x000e220000000a00 */
[----:B------:R-:W-:-:S04]  /*01d0*/  LEA.HI R6, R6, R6, RZ, 0x1 ;  /* 0x0000000606067211 */ /* 0x000fc800078f08ff */
[----:B------:R-:W-:-:S05]  /*01e0*/  SHF.R.S32.HI R7, RZ, 0x1, R6 ;  /* 0x00000001ff077819 */ /* 0x000fca0000011406 */
[----:B0-----:R-:W-:-:S05]  /*01f0*/  IMAD.WIDE R6, R7, 0x8, R8 ;  /* 0x0000000807067825 */ /* 0x001fca00078e0208 */
[----:B------:R0:W-:Y:S04]  /*0200*/  STG.E desc[UR4][R6.64], R3 ;  /* 0x0000000306007986 */ /* 0x0001e8000c101904 */
[----:B------:R-:W2:Y:S01]  /*0210*/  LDG.E.S16 R4, desc[UR4][R4.64+0x2] ;  /* 0x0000020404047981 */ /* 0x000ea2000c1e1700 */
[----:B------:R-:W-:Y:S01]  /*0220*/  IMAD.MOV.U32 R11, RZ, RZ, 0x38000100 ;  /* 0x38000100ff0b7424 */ /* 0x000fe200078e00ff */
[----:B------:R-:W-:Y:S03]  /*0230*/  BSSY.RECONVERGENT B0, `(.L_x_2) ;  /* 0x000000d000007945 */ /* 0x000fe60003800200 */
[----:B------:R-:W-:-:S04]  /*0240*/  FFMA R0, R11, -R2, 1 ;  /* 0x3f8000000b007423 */ /* 0x000fc80000000802 */
[----:B------:R-:W-:Y:S01]  /*0250*/  FFMA R0, R0, R11, 3.0518509447574615479e-05 ;  /* 0x3800010000007423 */ /* 0x000fe2000000000b */
[----:B--2---:R-:W-:-:S04]  /*0260*/  I2FP.F32.U32 R9, R4 ;  /* 0x0000000400097245 */ /* 0x004fc80000201000 */
[----:B------:R-:W1:Y:S01]  /*0270*/  FCHK P0, R9, 32767 ;  /* 0x46fffe0009007902 */ /* 0x000e620000000000 */
[----:B------:R-:W-:-:S04]  /*0280*/  FFMA R8, R0, R9, RZ ;  /* 0x0000000900087223 */ /* 0x000fc800000000ff */
[----:B------:R-:W-:-:S04]  /*0290*/  FFMA R11, R8, -32767, R9 ;  /* 0xc6fffe00080b7823 */ /* 0x000fc80000000009 */
[----:B------:R-:W-:Y:S01]  /*02a0*/  FFMA R11, R0, R11, R8 ;  /* 0x0000000b000b7223 */ /* 0x000fe20000000008 */
[----:B01----:R-:W-:Y:S06]  /*02b0*/  @!P0 BRA `(.L_x_3) ;  /* 0x0000000000108947 */ /* 0x003fec0003800000 */
[----:B------:R-:W-:Y:S01]  /*02c0*/  IMAD.MOV.U32 R3, RZ, RZ, R9 ;  /* 0x000000ffff037224 */ /* 0x000fe200078e0009 */
[----:B------:R-:W-:-:S07]  /*02d0*/  MOV R8, 0x2f0 ;  /* 0x000002f000087802 */ /* 0x000fce0000000f00 */
[----:B------:R-:W-:Y:S05]  /*02e0*/  CALL.REL.NOINC `($__internal_0_$__cuda_sm3x_div_rn_noftz_f32_slowpath) ;  /* 0x0000000000107944 */ /* 0x000fea0003c00000 */
[----:B------:R-:W-:-:S07]  /*02f0*/  IMAD.MOV.U32 R11, RZ, RZ, R0 ;  /* 0x000000ffff0b7224 */ /* 0x000fce00078e0000 */
.L_x_3:
[----:B------:R-:W-:Y:S05]  /*0300*/  BSYNC.RECONVERGENT B0 ;  /* 0x0000000000007941 */ /* 0x000fea0003800200 */
.L_x_2:
[----:B------:R-:W-:Y:S01]  /*0310*/  STG.E desc[UR4][R6.64+0x4], R11 ;  /* 0x0000040b06007986 */ /* 0x000fe2000c101904 */
[----:B------:R-:W-:Y:S05]  /*0320*/  EXIT ;  /* 0x000000000000794d */ /* 0x000fea0003800000 */
        .weak           $__internal_0_$__cuda_sm3x_div_rn_noftz_f32_slowpath
        .type           $__internal_0_$__cuda_sm3x_div_rn_noftz_f32_slowpath,@function
        .size           $__internal_0_$__cuda_sm3x_div_rn_noftz_f32_slowpath,(.L_x_16 - $__internal_0_$__cuda_sm3x_div_rn_noftz_f32_slowpath)
$__internal_0_$__cuda_sm3x_div_rn_noftz_f32_slowpath:
[----:B------:R-:W-:Y:S01]  /*0330*/  SHF.R.U32.HI R10, RZ, 0x17, R2 ;  /* 0x00000017ff0a7819 */ /* 0x000fe20000011602 */
[----:B------:R-:W-:Y:S01]  /*0340*/  BSSY.RECONVERGENT B1, `(.L_x_4) ;  /* 0x0000064000017945 */ /* 0x000fe20003800200 */
[----:B------:R-:W-:Y:S01]  /*0350*/  SHF.R.U32.HI R0, RZ, 0x17, R3 ;  /* 0x00000017ff007819 */ /* 0x000fe20000011603 */
[----:B------:R-:W-:Y:S01]  /*0360*/  IMAD.MOV.U32 R12, RZ, RZ, 0x46fffe00 ;  /* 0x46fffe00ff0c7424 */ /* 0x000fe200078e00ff */
[----:B------:R-:W-:Y:S02]  /*0370*/  LOP3.LUT R10, R10, 0xff, RZ, 0xc0, !PT ;  /* 0x000000ff0a0a7812 */ /* 0x000fe400078ec0ff */
[----:B------:R-:W-:-:S03]  /*0380*/  LOP3.LUT R14, R0, 0xff, RZ, 0xc0, !PT ;  /* 0x000000ff000e7812 */ /* 0x000fc600078ec0ff */
[----:B------:R-:W-:Y:S02]  /*0390*/  VIADD R11, R10, 0xffffffff ;  /* 0xffffffff0a0b7836 */ /* 0x000fe40000000000 */
[----:B------:R-:W-:-:S03]  /*03a0*/  VIADD R13, R14, 0xffffffff ;  /* 0xffffffff0e0d7836 */ /* 0x000fc60000000000 */
[----:B------:R-:W-:-:S04]  /*03b0*/  ISETP.GT.U32.AND P0, PT, R11, 0xfd, PT ;  /* 0x000000fd0b00780c */ /* 0x000fc80003f04070 */
[----:B------:R-:W-:-:S13]  /*03c0*/  ISETP.GT.U32.OR P0, PT, R13, 0xfd, P0 ;  /* 0x000000fd0d00780c */ /* 0x000fda0000704470 */
[----:B------:R-:W-:Y:S01]  /*03d0*/  @!P0 IMAD.MOV.U32 R9, RZ, RZ, RZ ;  /* 0x000000ffff098224 */ /* 0x000fe200078e00ff */
[----:B------:R-:W-:Y:S06]  /*03e0*/  @!P0 BRA `(.L_x_5) ;  /* 0x0000000000608947 */ /* 0x000fec0003800000 */
[----:B------:R-:W-:Y:S01]  /*03f0*/  IMAD.MOV.U32 R0, RZ, RZ, 0x46fffe00 ;  /* 0x46fffe00ff007424 */ /* 0x000fe200078e00ff */
[----:B------:R-:W-:-:S04]  /*0400*/  FSETP.GTU.FTZ.AND P0, PT, |R3|, +INF , PT ;  /* 0x7f8000000300780b */ /* 0x000fc80003f1c200 */
[----:B------:R-:W-:-:S04]  /*0410*/  FSETP.GTU.FTZ.AND P1, PT, |R0|, +INF , PT ;  /* 0x7f8000000000780b */ /* 0x000fc80003f3c200 */
[----:B------:R-:W-:-:S13]  /*0420*/  PLOP3.LUT P0, PT, P0, P1, PT, 0xf8, 0x8f ;  /* 0x00000000008f781c */ /* 0x000fda0000703f70 */
[----:B------:R-:W-:Y:S05]  /*0430*/  @P0 BRA `(.L_x_6) ;  /* 0x00000004004c0947 */ /* 0x000fea0003800000 */
[----:B------:R-:W-:-:S13]  /*0440*/  LOP3.LUT P0, RZ, R12, 0x7fffffff, R3, 0xc8, !PT ;  /* 0x7fffffff0cff7812 */ /* 0x000fda000780c803 */
[----:B------:R-:W-:Y:S05]  /*0450*/  @!P0 BRA `(.L_x_7) ;  /* 0x00000004003c8947 */ /* 0x000fea0003800000 */
[C---:B------:R-:W-:Y:S02]  /*0460*/  FSETP.NEU.FTZ.AND P2, PT, |R3|.reuse, +INF , PT ;  /* 0x7f8000000300780b */ /* 0x040fe40003f5d200 */
[----:B------:R-:W-:Y:S02]  /*0470*/  FSETP.NEU.FTZ.AND P1, PT, |R0|, +INF , PT ;  /* 0x7f8000000000780b */ /* 0x000fe40003f3d200 */
[----:B------:R-:W-:-:S11]  /*0480*/  FSETP.NEU.FTZ.AND P0, PT, |R3|, +INF , PT ;  /* 0x7f8000000300780b */ /* 0x000fd60003f1d200 */
[----:B------:R-:W-:Y:S05]  /*0490*/  @!P1 BRA !P2, `(.L_x_7) ;  /* 0x00000004002c9947 */ /* 0x000fea0005000000 */
[----:B------:R-:W-:-:S04]  /*04a0*/  LOP3.LUT P2, RZ, R3, 0x7fffffff, RZ, 0xc0, !PT ;  /* 0x7fffffff03ff7812 */ /* 0x000fc8000784c0ff */
[----:B------:R-:W-:-:S13]  /*04b0*/  PLOP3.LUT P1, PT, P1, P2, PT, 0x2f, 0xf2 ;  /* 0x0000000000f2781c */ /* 0x000fda0000f24577 */
[----:B------:R-:W-:Y:S05]  /*04c0*/  @P1 BRA `(.L_x_8) ;  /* 0x0000000400181947 */ /* 0x000fea0003800000 */
[----:B------:R-:W-:-:S04]  /*04d0*/  LOP3.LUT P1, RZ, R12, 0x7fffffff, RZ, 0xc0, !PT ;  /* 0x7fffffff0cff7812 */ /* 0x000fc8000782c0ff */
[----:B------:R-:W-:-:S13]  /*04e0*/  PLOP3.LUT P0, PT, P0, P1, PT, 0x2f, 0xf2 ;  /* 0x0000000000f2781c */ /* 0x000fda0000702577 */
[----:B------:R-:W-:Y:S05]  /*04f0*/  @P0 BRA `(.L_x_9) ;  /* 0x0000000400000947 */ /* 0x000fea0003800000 */
[----:B------:R-:W-:Y:S02]  /*0500*/  ISETP.GE.AND P0, PT, R13, RZ, PT ;  /* 0x000000ff0d00720c */ /* 0x000fe40003f06270 */
[----:B------:R-:W-:-:S11]  /*0510*/  ISETP.GE.AND P1, PT, R11, RZ, PT ;  /* 0x000000ff0b00720c */ /* 0x000fd60003f26270 */
[----:B------:R-:W-:Y:S02]  /*0520*/  @P0 IMAD.MOV.U32 R9, RZ, RZ, RZ ;  /* 0x000000ffff090224 */ /* 0x000fe400078e00ff */
[----:B------:R-:W-:Y:S01]  /*0530*/  @!P0 FFMA R3, R3, 1.84467440737095516160e+19, RZ ;  /* 0x5f80000003038823 */ /* 0x000fe200000000ff */
[----:B------:R-:W-:Y:S02]  /*0540*/  @!P0 IMAD.MOV.U32 R9, RZ, RZ, -0x40 ;  /* 0xffffffc0ff098424 */ /* 0x000fe400078e00ff */
[----:B------:R-:W-:Y:S02]  /*0550*/  @!P1 FFMA R12, R0, 1.84467440737095516160e+19, RZ ;  /* 0x5f800000000c9823 */ /* 0x000fe400000000ff */
[----:B------:R-:W-:-:S07]  /*0560*/  @!P1 VIADD R9, R9, 0x40 ;  /* 0x0000004009099836 */ /* 0x000fce0000000000 */
.L_x_5:
[----:B------:R-:W-:Y:S01]  /*0570*/  LEA R11, R10, 0xc0800000, 0x17 ;  /* 0xc08000000a0b7811 */ /* 0x000fe200078eb8ff */
[----:B------:R-:W-:Y:S04]  /*0580*/  BSSY.RECONVERGENT B2, `(.L_x_10) ;  /* 0x0000036000027945 */ /* 0x000fe80003800200 */
[----:B------:R-:W-:Y:S02]  /*0590*/  IMAD.IADD R12, R12, 0x1, -R11 ;  /* 0x000000010c0c7824 */ /* 0x000fe400078e0a0b */
[----:B------:R-:W-:Y:S02]  /*05a0*/  VIADD R11, R14, 0xffffff81 ;  /* 0xffffff810e0b7836 */ /* 0x000fe40000000000 */
[----:B------:R-:W0:Y:S01]  /*05b0*/  MUFU.RCP R13, R12 ;  /* 0x0000000c000d7308 */ /* 0x000e220000001000 */
[----:B------:R-:W-:Y:S01]  /*05c0*/  FADD.FTZ R15, -R12, -RZ ;  /* 0x800000ff0c0f7221 */ /* 0x000fe20000010100 */
[C---:B------:R-:W-:Y:S01]  /*05d0*/  IMAD R0, R11.reuse, -0x800000, R3 ;  /* 0xff8000000b007824 */ /* 0x040fe200078e0203 */
[----:B------:R-:W-:-:S05]  /*05e0*/  IADD3 R10, PT, PT, R11, 0x7f, -R10 ;  /* 0x0000007f0b0a7810 */ /* 0x000fca0007ffe80a */
[----:B------:R-:W-:Y:S02]  /*05f0*/  IMAD.IADD R10, R10, 0x1, R9 ;  /* 0x000000010a0a7824 */ /* 0x000fe400078e0209 */
[----:B0-----:R-:W-:-:S04]  /*0600*/  FFMA R14, R13, R15, 1 ;  /* 0x3f8000000d0e7423 */ /* 0x001fc8000000000f */
[----:B------:R-:W-:-:S04]  /*0610*/  FFMA R16, R13, R14, R13 ;  /* 0x0000000e0d107223 */ /* 0x000fc8000000000d */
[----:B------:R-:W-:-:S04]  /*0620*/  FFMA R3, R0, R16, RZ ;  /* 0x0000001000037223 */ /* 0x000fc800000000ff */
[----:B------:R-:W-:-:S04]  /*0630*/  FFMA R14, R15, R3, R0 ;  /* 0x000000030f0e7223 */ /* 0x000fc80000000000 */
[----:B------:R-:W-:-:S04]  /*0640*/  FFMA R13, R16, R14, R3 ;  /* 0x0000000e100d7223 */ /* 0x000fc80000000003 */
[----:B------:R-:W-:-:S04]  /*0650*/  FFMA R14, R15, R13, R0 ;  /* 0x0000000d0f0e7223 */ /* 0x000fc80000000000 */
[----:B------:R-:W-:-:S05]  /*0660*/  FFMA R0, R16, R14, R13 ;  /* 0x0000000e10007223 */ /* 0x000fca000000000d */
[----:B------:R-:W-:-:S04]  /*0670*/  SHF.R.U32.HI R3, RZ, 0x17, R0 ;  /* 0x00000017ff037819 */ /* 0x000fc80000011600 */
[----:B------:R-:W-:-:S05]  /*0680*/  LOP3.LUT R3, R3, 0xff, RZ, 0xc0, !PT ;  /* 0x000000ff03037812 */ /* 0x000fca00078ec0ff */
[----:B------:R-:W-:-:S04]  /*0690*/  IMAD.IADD R11, R3, 0x1, R10 ;  /* 0x00000001030b7824 */ /* 0x000fc800078e020a */
[----:B------:R-:W-:-:S05]  /*06a0*/  VIADD R3, R11, 0xffffffff ;  /* 0xffffffff0b037836 */ /* 0x000fca0000000000 */
[----:B------:R-:W-:-:S13]  /*06b0*/  ISETP.GE.U32.AND P0, PT, R3, 0xfe, PT ;  /* 0x000000fe0300780c */ /* 0x000fda0003f06070 */
[----:B------:R-:W-:Y:S05]  /*06c0*/  @!P0 BRA `(.L_x_11) ;  /* 0x0000000000808947 */ /* 0x000fea0003800000 */
[----:B------:R-:W-:-:S13]  /*06d0*/  ISETP.GT.AND P0, PT, R11, 0xfe, PT ;  /* 0x000000fe0b00780c */ /* 0x000fda0003f04270 */
[----:B------:R-:W-:Y:S05]  /*06e0*/  @P0 BRA `(.L_x_12) ;  /* 0x00000000006c0947 */ /* 0x000fea0003800000 */
[----:B------:R-:W-:-:S13]  /*06f0*/  ISETP.GE.AND P0, PT, R11, 0x1, PT ;  /* 0x000000010b00780c */ /* 0x000fda0003f06270 */
[----:B------:R-:W-:Y:S05]  /*0700*/  @P0 BRA `(.L_x_13) ;  /* 0x0000000000740947 */ /* 0x000fea0003800000 */
[----:B------:R-:W-:Y:S02]  /*0710*/  ISETP.GE.AND P0, PT, R11, -0x18, PT ;  /* 0xffffffe80b00780c */ /* 0x000fe40003f06270 */
[----:B------:R-:W-:-:S11]  /*0720*/  LOP3.LUT R0, R0, 0x80000000, RZ, 0xc0, !PT ;  /* 0x8000000000007812 */ /* 0x000fd600078ec0ff */
[----:B------:R-:W-:Y:S05]  /*0730*/  @!P0 BRA `(.L_x_13) ;  /* 0x0000000000688947 */ /* 0x000fea0003800000 */
[CCC-:B------:R-:W-:Y:S01]  /*0740*/  FFMA.RZ R3, R16.reuse, R14.reuse, R13.reuse ;  /* 0x0000000e10037223 */ /* 0x1c0fe2000000c00d */
[C---:B------:R-:W-:Y:S02]  /*0750*/  VIADD R12, R11.reuse, 0x20 ;  /* 0x000000200b0c7836 */ /* 0x040fe40000000000 */
[CCC-:B------:R-:W-:Y:S01]  /*0760*/  FFMA.RM R10, R16.reuse, R14.reuse, R13.reuse ;  /* 0x0000000e100a7223 */ /* 0x1c0fe2000000400d */
[----:B------:R-:W-:Y:S02]  /*0770*/  ISETP.NE.AND P2, PT, R11, RZ, PT ;  /* 0x000000ff0b00720c */ /* 0x000fe40003f45270 */
[----:B------:R-:W-:Y:S01]  /*0780*/  LOP3.LUT R9, R3, 0x7fffff, RZ, 0xc0, !PT ;  /* 0x007fffff03097812 */ /* 0x000fe200078ec0ff */
[----:B------:R-:W-:Y:S01]  /*0790*/  FFMA.RP R3, R16, R14, R13 ;  /* 0x0000000e10037223 */ /* 0x000fe2000000800d */
[----:B------:R-:W-:Y:S01]  /*07a0*/  ISETP.NE.AND P1, PT, R11, RZ, PT ;  /* 0x000000ff0b00720c */ /* 0x000fe20003f25270 */
[----:B------:R-:W-:Y:S01]  /*07b0*/  IMAD.MOV R11, RZ, RZ, -R11 ;  /* 0x000000ffff0b7224 */ /* 0x000fe200078e0a0b */
[----:B------:R-:W-:-:S02]  /*07c0*/  LOP3.LUT R9, R9, 0x800000, RZ, 0xfc, !PT ;  /* 0x0080000009097812 */ /* 0x000fc400078efcff */
[----:B------:R-:W-:Y:S02]  /*07d0*/  FSETP.NEU.FTZ.AND P0, PT, R3, R10, PT ;  /* 0x0000000a0300720b */ /* 0x000fe40003f1d000 */
[----:B------:R-:W-:Y:S02]  /*07e0*/  SHF.L.U32 R12, R9, R12, RZ ;  /* 0x0000000c090c7219 */ /* 0x000fe400000006ff */
[----:B------:R-:W-:Y:S02]  /*07f0*/  SEL R10, R11, RZ, P2 ;  /* 0x000000ff0b0a7207 */ /* 0x000fe40001000000 */
[----:B------:R-:W-:Y:S02]  /*0800*/  ISETP.NE.AND P1, PT, R12, RZ, P1 ;  /* 0x000000ff0c00720c */ /* 0x000fe40000f25270 */
[----:B------:R-:W-:Y:S02]  /*0810*/  SHF.R.U32.HI R10, RZ, R10, R9 ;  /* 0x0000000aff0a7219 */ /* 0x000fe40000011609 */
[----:B------:R-:W-:-:S02]  /*0820*/  PLOP3.LUT P0, PT, P0, P1, PT, 0xf8, 0x8f ;  /* 0x00000000008f781c */ /* 0x000fc40000703f70 */
[----:B------:R-:W-:Y:S02]  /*0830*/  SHF.R.U32.HI R12, RZ, 0x1, R10 ;  /* 0x00000001ff0c7819 */ /* 0x000fe4000001160a */
[----:B------:R-:W-:-:S04]  /*0840*/  SEL R3, RZ, 0x1, !P0 ;  /* 0x00000001ff037807 */ /* 0x000fc80004000000 */
[----:B------:R-:W-:-:S04]  /*0850*/  LOP3.LUT R3, R3, 0x1, R12, 0xf8, !PT ;  /* 0x0000000103037812 */ /* 0x000fc800078ef80c */
[----:B------:R-:W-:-:S05]  /*0860*/  LOP3.LUT R3, R3, R10, RZ, 0xc0, !PT ;  /* 0x0000000a03037212 */ /* 0x000fca00078ec0ff */
[----:B------:R-:W-:-:S05]  /*0870*/  IMAD.IADD R3, R12, 0x1, R3 ;  /* 0x000000010c037824 */ /* 0x000fca00078e0203 */
[----:B------:R-:W-:Y:S01]  /*0880*/  LOP3.LUT R0, R3, R0, RZ, 0xfc, !PT ;  /* 0x0000000003007212 */ /* 0x000fe200078efcff */
[----:B------:R-:W-:Y:S06]  /*0890*/  BRA `(.L_x_13) ;  /* 0x0000000000107947 */ /* 0x000fec0003800000 */
.L_x_12:
[----:B------:R-:W-:-:S04]  /*08a0*/  LOP3.LUT R0, R0, 0x80000000, RZ, 0xc0, !PT ;  /* 0x8000000000007812 */ /* 0x000fc800078ec0ff */
[----:B------:R-:W-:Y:S01]  /*08b0*/  LOP3.LUT R0, R0, 0x7f800000, RZ, 0xfc, !PT ;  /* 0x7f80000000007812 */ /* 0x000fe200078efcff */
[----:B------:R-:W-:Y:S06]  /*08c0*/  BRA `(.L_x_13) ;  /* 0x0000000000047947 */ /* 0x000fec0003800000 */
.L_x_11:
[----:B------:R-:W-:-:S07]  /*08d0*/  IMAD R0, R10, 0x800000, R0 ;  /* 0x008000000a007824 */ /* 0x000fce00078e0200 */
.L_x_13:
[----:B------:R-:W-:Y:S05]  /*08e0*/  BSYNC.RECONVERGENT B2 ;  /* 0x0000000000027941 */ /* 0x000fea0003800200 */
.L_x_10:
[----:B------:R-:W-:Y:S05]  /*08f0*/  BRA `(.L_x_14) ;  /* 0x0000000000207947 */ /* 0x000fea0003800000 */
.L_x_9:
[----:B------:R-:W-:-:S04]  /*0900*/  LOP3.LUT R0, R12, 0x80000000, R3, 0x48, !PT ;  /* 0x800000000c007812 */ /* 0x000fc800078e4803 */
[----:B------:R-:W-:Y:S01]  /*0910*/  LOP3.LUT R0, R0, 0x7f800000, RZ, 0xfc, !PT ;  /* 0x7f80000000007812 */ /* 0x000fe200078efcff */
[----:B------:R-:W-:Y:S06]  /*0920*/  BRA `(.L_x_14) ;  /* 0x0000000000147947 */ /* 0x000fec0003800000 */
.L_x_8:
[----:B------:R-:W-:Y:S01]  /*0930*/  LOP3.LUT R0, R12, 0x80000000, R3, 0x48, !PT ;  /* 0x800000000c007812 */ /* 0x000fe200078e4803 */
[----:B------:R-:W-:Y:S06]  /*0940*/  BRA `(.L_x_14) ;  /* 0x00000000000c7947 */ /* 0x000fec0003800000 */
.L_x_7:
[----:B------:R-:W0:Y:S01]  /*0950*/  MUFU.RSQ R0, -QNAN ;  /* 0xffc0000000007908 */ /* 0x000e220000001400 */
[----:B------:R-:W-:Y:S05]  /*0960*/  BRA `(.L_x_14) ;  /* 0x0000000000047947 */ /* 0x000fea0003800000 */
.L_x_6:
[----:B------:R-:W-:-:S07]  /*0970*/  FADD.FTZ R0, R3, R0 ;  /* 0x0000000003007221 */ /* 0x000fce0000010000 */
.L_x_14:
[----:B------:R-:W-:Y:S05]  /*0980*/  BSYNC.RECONVERGENT B1 ;  /* 0x0000000000017941 */ /* 0x000fea0003800200 */
.L_x_4:
[----:B------:R-:W-:-:S04]  /*0990*/  IMAD.MOV.U32 R9, RZ, RZ, 0x0 ;  /* 0x00000000ff097424 */ /* 0x000fc800078e00ff */
[----:B0-----:R-:W-:Y:S05]  /*09a0*/  RET.REL.NODEC R8 `(_Z10VecConvertPsP6float2i) ;  /* 0xfffffff408947950 */ /* 0x001fea0003c3ffff */
.L_x_15:
[----:B------:R-:W-:-:S00]  /*09b0*/  BRA `(.L_x_15) ;  /* 0xfffffffc00fc7947 */ /* 0x000fc0000383ffff */
[----:B------:R-:W-:-:S00]  /*09c0*/  NOP ;  /* 0x0000000000007918 */ /* 0x000fc00000000000 */
        /* <DEDUP_REMOVED lines=11> */
.L_x_16:


//--------------------- .nv.shared.reserved.0     --------------------------
	.section	.nv.shared.reserved.0,"aw",@nobits
	.weak		__nv_reservedSMEM_offset_0_alias
	.size		__nv_reservedSMEM_offset_0_alias, 0, 64
	.other		__nv_reservedSMEM_offset_0_alias,@"STO_CUDA_RESERVED_SHARED STV_DEFAULT"
__nv_reservedSMEM_offset_0_alias:
	.zero		0
	.zero		64


//--------------------- .nv.constant0._Z10VecConvertPsP6float2i --------------------------
	.section	.nv.constant0._Z10VecConvertPsP6float2i,"a",@progbits
	.sectionflags	@""
	.align	4
.nv.constant0._Z10VecConvertPsP6float2i:
	.zero		916


//--------------------- SYMBOLS --------------------------

	.type		.nv.reservedSmem.offset0,@object
	.size		.nv.reservedSmem.offset0,0x4
